//
// Generated by NVIDIA NVVM Compiler
//
// Compiler Build ID: CL-36424714
// Cuda compilation tools, release 13.0, V13.0.88
// Based on NVVM 20.0.0
//

.version 9.0
.target sm_100
.address_size 64

	// .globl	_Z7vec_addiPKiS0_Pi

.visible .entry _Z7vec_addiPKiS0_Pi(
	.param .u32 _Z7vec_addiPKiS0_Pi_param_0,
	.param .u64 .ptr .align 1 _Z7vec_addiPKiS0_Pi_param_1,
	.param .u64 .ptr .align 1 _Z7vec_addiPKiS0_Pi_param_2,
	.param .u64 .ptr .align 1 _Z7vec_addiPKiS0_Pi_param_3
)
{
	.reg .pred 	%p<2>;
	.reg .b32 	%r<9>;
	.reg .b64 	%rd<11>;

	ld.param.u32 	%r2, [_Z7vec_addiPKiS0_Pi_param_0];
	ld.param.u64 	%rd1, [_Z7vec_addiPKiS0_Pi_param_1];
	ld.param.u64 	%rd2, [_Z7vec_addiPKiS0_Pi_param_2];
	ld.param.u64 	%rd3, [_Z7vec_addiPKiS0_Pi_param_3];
	mov.u32 	%r3, %ntid.x;
	mov.u32 	%r4, %ctaid.x;
	mov.u32 	%r5, %tid.x;
	mad.lo.s32 	%r1, %r3, %r4, %r5;
	setp.ge.u32 	%p1, %r1, %r2;
	@%p1 bra 	$L__BB0_2;
	cvta.to.global.u64 	%rd4, %rd1;
	cvta.to.global.u64 	%rd5, %rd2;
	cvta.to.global.u64 	%rd6, %rd3;
	mul.wide.u32 	%rd7, %r1, 4;
	add.s64 	%rd8, %rd4, %rd7;
	ld.global.u32 	%r6, [%rd8];
	add.s64 	%rd9, %rd5, %rd7;
	ld.global.u32 	%r7, [%rd9];
	add.s32 	%r8, %r7, %r6;
	add.s64 	%rd10, %rd6, %rd7;
	st.global.u32 	[%rd10], %r8;
$L__BB0_2:
	ret;

}
	// .globl	_Z7vec_subiPKiS0_Pi
.visible .entry _Z7vec_subiPKiS0_Pi(
	.param .u32 _Z7vec_subiPKiS0_Pi_param_0,
	.param .u64 .ptr .align 1 _Z7vec_subiPKiS0_Pi_param_1,
	.param .u64 .ptr .align 1 _Z7vec_subiPKiS0_Pi_param_2,
	.param .u64 .ptr .align 1 _Z7vec_subiPKiS0_Pi_param_3
)
{
	.reg .pred 	%p<2>;
	.reg .b32 	%r<9>;
	.reg .b64 	%rd<11>;

	ld.param.u32 	%r2, [_Z7vec_subiPKiS0_Pi_param_0];
	ld.param.u64 	%rd1, [_Z7vec_subiPKiS0_Pi_param_1];
	ld.param.u64 	%rd2, [_Z7vec_subiPKiS0_Pi_param_2];
	ld.param.u64 	%rd3, [_Z7vec_subiPKiS0_Pi_param_3];
	mov.u32 	%r3, %ntid.x;
	mov.u32 	%r4, %ctaid.x;
	mov.u32 	%r5, %tid.x;
	mad.lo.s32 	%r1, %r3, %r4, %r5;
	setp.ge.u32 	%p1, %r1, %r2;
	@%p1 bra 	$L__BB1_2;
	cvta.to.global.u64 	%rd4, %rd1;
	cvta.to.global.u64 	%rd5, %rd2;
	cvta.to.global.u64 	%rd6, %rd3;
	mul.wide.u32 	%rd7, %r1, 4;
	add.s64 	%rd8, %rd4, %rd7;
	ld.global.u32 	%r6, [%rd8];
	add.s64 	%rd9, %rd5, %rd7;
	ld.global.u32 	%r7, [%rd9];
	sub.s32 	%r8, %r6, %r7;
	add.s64 	%rd10, %rd6, %rd7;
	st.global.u32 	[%rd10], %r8;
$L__BB1_2:
	ret;

}
	// .globl	_Z7vec_muliPKiS0_Pi
.visible .entry _Z7vec_muliPKiS0_Pi(
	.param .u32 _Z7vec_muliPKiS0_Pi_param_0,
	.param .u64 .ptr .align 1 _Z7vec_muliPKiS0_Pi_param_1,
	.param .u64 .ptr .align 1 _Z7vec_muliPKiS0_Pi_param_2,
	.param .u64 .ptr .align 1 _Z7vec_muliPKiS0_Pi_param_3
)
{
	.reg .pred 	%p<2>;
	.reg .b32 	%r<9>;
	.reg .b64 	%rd<11>;

	ld.param.u32 	%r2, [_Z7vec_muliPKiS0_Pi_param_0];
	ld.param.u64 	%rd1, [_Z7vec_muliPKiS0_Pi_param_1];
	ld.param.u64 	%rd2, [_Z7vec_muliPKiS0_Pi_param_2];
	ld.param.u64 	%rd3, [_Z7vec_muliPKiS0_Pi_param_3];
	mov.u32 	%r3, %ntid.x;
	mov.u32 	%r4, %ctaid.x;
	mov.u32 	%r5, %tid.x;
	mad.lo.s32 	%r1, %r3, %r4, %r5;
	setp.ge.u32 	%p1, %r1, %r2;
	@%p1 bra 	$L__BB2_2;
	cvta.to.global.u64 	%rd4, %rd1;
	cvta.to.global.u64 	%rd5, %rd2;
	cvta.to.global.u64 	%rd6, %rd3;
	mul.wide.u32 	%rd7, %r1, 4;
	add.s64 	%rd8, %rd4, %rd7;
	ld.global.u32 	%r6, [%rd8];
	add.s64 	%rd9, %rd5, %rd7;
	ld.global.u32 	%r7, [%rd9];
	mul.lo.s32 	%r8, %r7, %r6;
	add.s64 	%rd10, %rd6, %rd7;
	st.global.u32 	[%rd10], %r8;
$L__BB2_2:
	ret;

}
	// .globl	_Z13vec_floor_diviPKiS0_Pi
.visible .entry _Z13vec_floor_diviPKiS0_Pi(
	.param .u32 _Z13vec_floor_diviPKiS0_Pi_param_0,
	.param .u64 .ptr .align 1 _Z13vec_floor_diviPKiS0_Pi_param_1,
	.param .u64 .ptr .align 1 _Z13vec_floor_diviPKiS0_Pi_param_2,
	.param .u64 .ptr .align 1 _Z13vec_floor_diviPKiS0_Pi_param_3
)
{
	.reg .pred 	%p<2>;
	.reg .b32 	%r<9>;
	.reg .b64 	%rd<11>;

	ld.param.u32 	%r2, [_Z13vec_floor_diviPKiS0_Pi_param_0];
	ld.param.u64 	%rd1, [_Z13vec_floor_diviPKiS0_Pi_param_1];
	ld.param.u64 	%rd2, [_Z13vec_floor_diviPKiS0_Pi_param_2];
	ld.param.u64 	%rd3, [_Z13vec_floor_diviPKiS0_Pi_param_3];
	mov.u32 	%r3, %ntid.x;
	mov.u32 	%r4, %ctaid.x;
	mov.u32 	%r5, %tid.x;
	mad.lo.s32 	%r1, %r3, %r4, %r5;
	setp.ge.u32 	%p1, %r1, %r2;
	@%p1 bra 	$L__BB3_2;
	cvta.to.global.u64 	%rd4, %rd1;
	cvta.to.global.u64 	%rd5, %rd2;
	cvta.to.global.u64 	%rd6, %rd3;
	mul.wide.u32 	%rd7, %r1, 4;
	add.s64 	%rd8, %rd4, %rd7;
	ld.global.u32 	%r6, [%rd8];
	add.s64 	%rd9, %rd5, %rd7;
	ld.global.u32 	%r7, [%rd9];
	div.s32 	%r8, %r6, %r7;
	add.s64 	%rd10, %rd6, %rd7;
	st.global.u32 	[%rd10], %r8;
$L__BB3_2:
	ret;

}
	// .globl	_Z7vec_expiPKiS0_Pi
.visible .entry _Z7vec_expiPKiS0_Pi(
	.param .u32 _Z7vec_expiPKiS0_Pi_param_0,
	.param .u64 .ptr .align 1 _Z7vec_expiPKiS0_Pi_param_1,
	.param .u64 .ptr .align 1 _Z7vec_expiPKiS0_Pi_param_2,
	.param .u64 .ptr .align 1 _Z7vec_expiPKiS0_Pi_param_3
)
{
	.reg .pred 	%p<4>;
	.reg .b32 	%r<17>;
	.reg .b64 	%rd<11>;

	ld.param.u32 	%r7, [_Z7vec_expiPKiS0_Pi_param_0];
	ld.param.u64 	%rd4, [_Z7vec_expiPKiS0_Pi_param_1];
	ld.param.u64 	%rd5, [_Z7vec_expiPKiS0_Pi_param_2];
	ld.param.u64 	%rd6, [_Z7vec_expiPKiS0_Pi_param_3];
	mov.u32 	%r8, %ntid.x;
	mov.u32 	%r9, %ctaid.x;
	mov.u32 	%r10, %tid.x;
	mad.lo.s32 	%r1, %r8, %r9, %r10;
	setp.ge.u32 	%p1, %r1, %r7;
	@%p1 bra 	$L__BB4_4;
	cvta.to.global.u64 	%rd7, %rd5;
	cvta.to.global.u64 	%rd8, %rd4;
	cvta.to.global.u64 	%rd9, %rd6;
	mul.wide.u32 	%rd10, %r1, 4;
	add.s64 	%rd1, %rd8, %rd10;
	ld.global.u32 	%r15, [%rd1];
	add.s64 	%rd2, %rd9, %rd10;
	st.global.u32 	[%rd2], %r15;
	add.s64 	%rd3, %rd7, %rd10;
	ld.global.u32 	%r11, [%rd3];
	setp.lt.s32 	%p2, %r11, 2;
	@%p2 bra 	$L__BB4_4;
	mov.b32 	%r16, 1;
$L__BB4_3:
	ld.global.u32 	%r13, [%rd1];
	mul.lo.s32 	%r15, %r15, %r13;
	st.global.u32 	[%rd2], %r15;
	add.s32 	%r16, %r16, 1;
	ld.global.u32 	%r14, [%rd3];
	setp.lt.s32 	%p3, %r16, %r14;
	@%p3 bra 	$L__BB4_3;
$L__BB4_4:
	ret;

}
	// .globl	_Z14vec_reduce_sumiPiS_
.visible .entry _Z14vec_reduce_sumiPiS_(
	.param .u32 _Z14vec_reduce_sumiPiS__param_0,
	.param .u64 .ptr .align 1 _Z14vec_reduce_sumiPiS__param_1,
	.param .u64 .ptr .align 1 _Z14vec_reduce_sumiPiS__param_2
)
{
	.reg .pred 	%p<6>;
	.reg .b32 	%r<18>;
	.reg .b64 	%rd<9>;

	ld.param.u32 	%r7, [_Z14vec_reduce_sumiPiS__param_0];
	ld.param.u64 	%rd3, [_Z14vec_reduce_sumiPiS__param_1];
	ld.param.u64 	%rd2, [_Z14vec_reduce_sumiPiS__param_2];
	cvta.to.global.u64 	%rd1, %rd3;
	mov.u32 	%r8, %ntid.x;
	mov.u32 	%r9, %ctaid.x;
	mov.u32 	%r10, %tid.x;
	mad.lo.s32 	%r1, %r8, %r9, %r10;
	setp.lt.s32 	%p1, %r7, 2;
	@%p1 bra 	$L__BB5_6;
	mov.b32 	%r17, 1;
	mov.u32 	%r16, %r1;
$L__BB5_2:
	shl.b32 	%r16, %r16, 1;
	setp.ge.u32 	%p2, %r16, %r7;
	@%p2 bra 	$L__BB5_5;
	add.s32 	%r5, %r16, %r17;
	setp.ge.u32 	%p3, %r5, %r7;
	@%p3 bra 	$L__BB5_5;
	mul.wide.u32 	%rd4, %r5, 4;
	add.s64 	%rd5, %rd1, %rd4;
	ld.global.u32 	%r12, [%rd5];
	mul.wide.u32 	%rd6, %r16, 4;
	add.s64 	%rd7, %rd1, %rd6;
	ld.global.u32 	%r13, [%rd7];
	add.s32 	%r14, %r13, %r12;
	st.global.u32 	[%rd7], %r14;
$L__BB5_5:
	bar.sync 	0;
	shl.b32 	%r17, %r17, 1;
	setp.lt.s32 	%p4, %r17, %r7;
	@%p4 bra 	$L__BB5_2;
$L__BB5_6:
	bar.sync 	0;
	setp.ne.s32 	%p5, %r1, 0;
	@%p5 bra 	$L__BB5_8;
	ld.global.u32 	%r15, [%rd1];
	cvta.to.global.u64 	%rd8, %rd2;
	st.global.u32 	[%rd8], %r15;
$L__BB5_8:
	ret;

}


// ===== COMPILED SASS (sm_100) =====

	.target	sm_100

	.elftype	@"ET_EXEC"


//--------------------- .note.nv.tkinfo           --------------------------
	.section	.note.nv.tkinfo,"",@"SHT_NOTE"
	.sectionflags	@"SHF_NOTE_NV_TKINFO"
	.tkinfo
        /*0018*/ 	.word	0x00000002
        /*0030*/ 	.string	""
        /*0030*/ 	.string	"ptxas"
        /*0030*/ 	.string	"Cuda compilation tools, release 13.0, V13.0.88"
        /*0030*/ 	.string	"Build cuda_13.0.r13.0/compiler.36424714_0"
        /*0030*/ 	.string	"-arch sm_100 -m 64 "



//--------------------- .note.nv.cuinfo           --------------------------
	.section	.note.nv.cuinfo,"",@"SHT_NOTE"
	.sectionflags	@"SHF_NOTE_NV_CUINFO"
        /*0018*/ 	.short	0x0002
        /*001a*/ 	.short	0x0064
        /*001c*/ 	.short	0x0082
	.zero		2


//--------------------- .nv.info                  --------------------------
	.section	.nv.info,"",@"SHT_CUDA_INFO"
	.align	4


	//----- nvinfo : EIATTR_REGCOUNT
	.align		4
        /*0000*/ 	.byte	0x04, 0x2f
        /*0002*/ 	.short	(.L_1 - .L_0)
	.align		4
.L_0:
        /*0004*/ 	.word	index@(_Z7vec_addiPKiS0_Pi)
        /*0008*/ 	.word	0x0000000c


	//----- nvinfo : EIATTR_FRAME_SIZE
	.align		4
.L_1:
        /*000c*/ 	.byte	0x04, 0x11
        /*000e*/ 	.short	(.L_3 - .L_2)
	.align		4
.L_2:
        /*0010*/ 	.word	index@(_Z7vec_addiPKiS0_Pi)
        /*0014*/ 	.word	0x00000000


	//----- nvinfo : EIATTR_REGCOUNT
	.align		4
.L_3:
        /*0018*/ 	.byte	0x04, 0x2f
        /*001a*/ 	.short	(.L_5 - .L_4)
	.align		4
.L_4:
        /*001c*/ 	.word	index@(_Z7vec_subiPKiS0_Pi)
        /*0020*/ 	.word	0x0000000c


	//----- nvinfo : EIATTR_FRAME_SIZE
	.align		4
.L_5:
        /*0024*/ 	.byte	0x04, 0x11
        /*0026*/ 	.short	(.L_7 - .L_6)
	.align		4
.L_6:
        /*0028*/ 	.word	index@(_Z7vec_subiPKiS0_Pi)
        /*002c*/ 	.word	0x00000000


	//----- nvinfo : EIATTR_REGCOUNT
	.align		4
.L_7:
        /*0030*/ 	.byte	0x04, 0x2f
        /*0032*/ 	.short	(.L_9 - .L_8)
	.align		4
.L_8:
        /*0034*/ 	.word	index@(_Z7vec_muliPKiS0_Pi)
        /*0038*/ 	.word	0x0000000c


	//----- nvinfo : EIATTR_FRAME_SIZE
	.align		4
.L_9:
        /*003c*/ 	.byte	0x04, 0x11
        /*003e*/ 	.short	(.L_11 - .L_10)
	.align		4
.L_10:
        /*0040*/ 	.word	index@(_Z7vec_muliPKiS0_Pi)
        /*0044*/ 	.word	0x00000000


	//----- nvinfo : EIATTR_REGCOUNT
	.align		4
.L_11:
        /*0048*/ 	.byte	0x04, 0x2f
        /*004a*/ 	.short	(.L_13 - .L_12)
	.align		4
.L_12:
        /*004c*/ 	.word	index@(_Z13vec_floor_diviPKiS0_Pi)
        /*0050*/ 	.word	0x0000000d


	//----- nvinfo : EIATTR_FRAME_SIZE
	.align		4
.L_13:
        /*0054*/ 	.byte	0x04, 0x11
        /*0056*/ 	.short	(.L_15 - .L_14)
	.align		4
.L_14:
        /*0058*/ 	.word	index@(_Z13vec_floor_diviPKiS0_Pi)
        /*005c*/ 	.word	0x00000000


	//----- nvinfo : EIATTR_REGCOUNT
	.align		4
.L_15:
        /*0060*/ 	.byte	0x04, 0x2f
        /*0062*/ 	.short	(.L_17 - .L_16)
	.align		4
.L_16:
        /*0064*/ 	.word	index@(_Z7vec_expiPKiS0_Pi)
        /*0068*/ 	.word	0x0000000e


	//----- nvinfo : EIATTR_FRAME_SIZE
	.align		4
.L_17:
        /*006c*/ 	.byte	0x04, 0x11
        /*006e*/ 	.short	(.L_19 - .L_18)
	.align		4
.L_18:
        /*0070*/ 	.word	index@(_Z7vec_expiPKiS0_Pi)
        /*0074*/ 	.word	0x00000000


	//----- nvinfo : EIATTR_REGCOUNT
	.align		4
.L_19:
        /*0078*/ 	.byte	0x04, 0x2f
        /*007a*/ 	.short	(.L_21 - .L_20)
	.align		4
.L_20:
        /*007c*/ 	.word	index@(_Z14vec_reduce_sumiPiS_)
        /*0080*/ 	.word	0x0000000e


	//----- nvinfo : EIATTR_FRAME_SIZE
	.align		4
.L_21:
        /*0084*/ 	.byte	0x04, 0x11
        /*0086*/ 	.short	(.L_23 - .L_22)
	.align		4
.L_22:
        /*0088*/ 	.word	index@(_Z14vec_reduce_sumiPiS_)
        /*008c*/ 	.word	0x00000000


	//----- nvinfo : EIATTR_MIN_STACK_SIZE
	.align		4
.L_23:
        /*0090*/ 	.byte	0x04, 0x12
        /*0092*/ 	.short	(.L_25 - .L_24)
	.align		4
.L_24:
        /*0094*/ 	.word	index@(_Z14vec_reduce_sumiPiS_)
        /*0098*/ 	.word	0x00000000


	//----- nvinfo : EIATTR_MIN_STACK_SIZE
	.align		4
.L_25:
        /*009c*/ 	.byte	0x04, 0x12
        /*009e*/ 	.short	(.L_27 - .L_26)
	.align		4
.L_26:
        /*00a0*/ 	.word	index@(_Z7vec_expiPKiS0_Pi)
        /*00a4*/ 	.word	0x00000000


	//----- nvinfo : EIATTR_MIN_STACK_SIZE
	.align		4
.L_27:
        /*00a8*/ 	.byte	0x04, 0x12
        /*00aa*/ 	.short	(.L_29 - .L_28)
	.align		4
.L_28:
        /*00ac*/ 	.word	index@(_Z13vec_floor_diviPKiS0_Pi)
        /*00b0*/ 	.word	0x00000000


	//----- nvinfo : EIATTR_MIN_STACK_SIZE
	.align		4
.L_29:
        /*00b4*/ 	.byte	0x04, 0x12
        /*00b6*/ 	.short	(.L_31 - .L_30)
	.align		4
.L_30:
        /*00b8*/ 	.word	index@(_Z7vec_muliPKiS0_Pi)
        /*00bc*/ 	.word	0x00000000


	//----- nvinfo : EIATTR_MIN_STACK_SIZE
	.align		4
.L_31:
        /*00c0*/ 	.byte	0x04, 0x12
        /*00c2*/ 	.short	(.L_33 - .L_32)
	.align		4
.L_32:
        /*00c4*/ 	.word	index@(_Z7vec_subiPKiS0_Pi)
        /*00c8*/ 	.word	0x00000000


	//----- nvinfo : EIATTR_MIN_STACK_SIZE
	.align		4
.L_33:
        /*00cc*/ 	.byte	0x04, 0x12
        /*00ce*/ 	.short	(.L_35 - .L_34)
	.align		4
.L_34:
        /*00d0*/ 	.word	index@(_Z7vec_addiPKiS0_Pi)
        /*00d4*/ 	.word	0x00000000
.L_35:


//--------------------- .nv.compat                --------------------------
	.section	.nv.compat,"",@"SHT_CUDA_COMPAT_INFO"
	.align	4
        /*0000*/ 	.byte	0x02, 0x09, 0x00, 0x00, 0x02, 0x02, 0x01, 0x00, 0x02, 0x05, 0x05, 0x00, 0x03, 0x07, 0x01, 0x01
        /*0010*/ 	.byte	0x02, 0x03, 0x00, 0x00, 0x02, 0x06, 0x01, 0x00, 0x04, 0x0b, 0x08, 0x00, 0x09, 0x00, 0x00, 0x00
        /*0020*/ 	.byte	0x00, 0x00, 0x00, 0x00


//--------------------- .nv.info._Z14vec_reduce_sumiPiS_ --------------------------
	.section	.nv.info._Z14vec_reduce_sumiPiS_,"",@"SHT_CUDA_INFO"
	.sectionflags	@""
	.align	4


	//----- nvinfo : EIATTR_CUDA_API_VERSION
	.align		4
        /*0000*/ 	.byte	0x04, 0x37
        /*0002*/ 	.short	(.L_37 - .L_36)
.L_36:
        /*0004*/ 	.word	0x00000082


	//----- nvinfo : EIATTR_KPARAM_INFO
	.align		4
.L_37:
        /*0008*/ 	.byte	0x04, 0x17
        /*000a*/ 	.short	(.L_39 - .L_38)
.L_38:
        /*000c*/ 	.word	0x00000000
        /*0010*/ 	.short	0x0002
        /*0012*/ 	.short	0x0010
        /*0014*/ 	.byte	0x00, 0xf5, 0x21, 0x00


	//----- nvinfo : EIATTR_KPARAM_INFO
	.align		4
.L_39:
        /*0018*/ 	.byte	0x04, 0x17
        /*001a*/ 	.short	(.L_41 - .L_40)
.L_40:
        /*001c*/ 	.word	0x00000000
        /*0020*/ 	.short	0x0001
        /*0022*/ 	.short	0x0008
        /*0024*/ 	.byte	0x00, 0xf5, 0x21, 0x00


	//----- nvinfo : EIATTR_KPARAM_INFO
	.align		4
.L_41:
        /*0028*/ 	.byte	0x04, 0x17
        /*002a*/ 	.short	(.L_43 - .L_42)
.L_42:
        /*002c*/ 	.word	0x00000000
        /*0030*/ 	.short	0x0000
        /*0032*/ 	.short	0x0000
        /*0034*/ 	.byte	0x00, 0xf0, 0x11, 0x00


	//----- nvinfo : EIATTR_SPARSE_MMA_MASK
	.align		4
.L_43:
        /*0038*/ 	.byte	0x03, 0x50
        /*003a*/ 	.short	0x0000


	//----- nvinfo : EIATTR_MAXREG_COUNT
	.align		4
        /*003c*/ 	.byte	0x03, 0x1b
        /*003e*/ 	.short	0x00ff


	//----- nvinfo : EIATTR_NUM_BARRIERS
	.align		4
        /*0040*/ 	.byte	0x02, 0x4c
        /*0042*/ 	.byte	0x01
	.zero		1


	//----- nvinfo : EIATTR_MERCURY_ISA_VERSION
	.align		4
        /*0044*/ 	.byte	0x03, 0x5f
        /*0046*/ 	.short	0x0101


	//----- nvinfo : EIATTR_VRC_CTA_INIT_COUNT
	.align		4
        /*0048*/ 	.byte	0x02, 0x4a
	.zero		1
	.zero		1


	//----- nvinfo : EIATTR_EXIT_INSTR_OFFSETS
	.align		4
        /*004c*/ 	.byte	0x04, 0x1c
        /*004e*/ 	.short	(.L_45 - .L_44)


	//   ....[0]....
.L_44:
        /*0050*/ 	.word	0x00000210


	//   ....[1]....
        /*0054*/ 	.word	0x00000260


	//----- nvinfo : EIATTR_CRS_STACK_SIZE
	.align		4
.L_45:
        /*0058*/ 	.byte	0x04, 0x1e
        /*005a*/ 	.short	(.L_47 - .L_46)
.L_46:
        /*005c*/ 	.word	0x00000000


	//----- nvinfo : EIATTR_CBANK_PARAM_SIZE
	.align		4
.L_47:
        /*0060*/ 	.byte	0x03, 0x19
        /*0062*/ 	.short	0x0018


	//----- nvinfo : EIATTR_PARAM_CBANK
	.align		4
        /*0064*/ 	.byte	0x04, 0x0a
        /*0066*/ 	.short	(.L_49 - .L_48)
	.align		4
.L_48:
        /*0068*/ 	.word	index@(.nv.constant0._Z14vec_reduce_sumiPiS_)
        /*006c*/ 	.short	0x0380
        /*006e*/ 	.short	0x0018


	//----- nvinfo : EIATTR_SW_WAR
	.align		4
.L_49:
        /*0070*/ 	.byte	0x04, 0x36
        /*0072*/ 	.short	(.L_51 - .L_50)
.L_50:
        /*0074*/ 	.word	0x00000008
.L_51:


//--------------------- .nv.info._Z7vec_expiPKiS0_Pi --------------------------
	.section	.nv.info._Z7vec_expiPKiS0_Pi,"",@"SHT_CUDA_INFO"
	.sectionflags	@""
	.align	4


	//----- nvinfo : EIATTR_CUDA_API_VERSION
	.align		4
        /*0000*/ 	.byte	0x04, 0x37
        /*0002*/ 	.short	(.L_53 - .L_52)
.L_52:
        /*0004*/ 	.word	0x00000082


	//----- nvinfo : EIATTR_KPARAM_INFO
	.align		4
.L_53:
        /*0008*/ 	.byte	0x04, 0x17
        /*000a*/ 	.short	(.L_55 - .L_54)
.L_54:
        /*000c*/ 	.word	0x00000000
        /*0010*/ 	.short	0x0003
        /*0012*/ 	.short	0x0018
        /*0014*/ 	.byte	0x00, 0xf5, 0x21, 0x00


	//----- nvinfo : EIATTR_KPARAM_INFO
	.align		4
.L_55:
        /*0018*/ 	.byte	0x04, 0x17
        /*001a*/ 	.short	(.L_57 - .L_56)
.L_56:
        /*001c*/ 	.word	0x00000000
        /*0020*/ 	.short	0x0002
        /*0022*/ 	.short	0x0010
        /*0024*/ 	.byte	0x00, 0xf5, 0x21, 0x00


	//----- nvinfo : EIATTR_KPARAM_INFO
	.align		4
.L_57:
        /*0028*/ 	.byte	0x04, 0x17
        /*002a*/ 	.short	(.L_59 - .L_58)
.L_58:
        /*002c*/ 	.word	0x00000000
        /*0030*/ 	.short	0x0001
        /*0032*/ 	.short	0x0008
        /*0034*/ 	.byte	0x00, 0xf5, 0x21, 0x00


	//----- nvinfo : EIATTR_KPARAM_INFO
	.align		4
.L_59:
        /*0038*/ 	.byte	0x04, 0x17
        /*003a*/ 	.short	(.L_61 - .L_60)
.L_60:
        /*003c*/ 	.word	0x00000000
        /*0040*/ 	.short	0x0000
        /*0042*/ 	.short	0x0000
        /*0044*/ 	.byte	0x00, 0xf0, 0x11, 0x00


	//----- nvinfo : EIATTR_SPARSE_MMA_MASK
	.align		4
.L_61:
        /*0048*/ 	.byte	0x03, 0x50
        /*004a*/ 	.short	0x0000


	//----- nvinfo : EIATTR_MAXREG_COUNT
	.align		4
        /*004c*/ 	.byte	0x03, 0x1b
        /*004e*/ 	.short	0x00ff


	//----- nvinfo : EIATTR_MERCURY_ISA_VERSION
	.align		4
        /*0050*/ 	.byte	0x03, 0x5f
        /*0052*/ 	.short	0x0101


	//----- nvinfo : EIATTR_VRC_CTA_INIT_COUNT
	.align		4
        /*0054*/ 	.byte	0x02, 0x4a
	.zero		1
	.zero		1


	//----- nvinfo : EIATTR_EXIT_INSTR_OFFSETS
	.align		4
        /*0058*/ 	.byte	0x04, 0x1c
        /*005a*/ 	.short	(.L_63 - .L_62)


	//   ....[0]....
.L_62:
        /*005c*/ 	.word	0x00000070


	//   ....[1]....
        /*0060*/ 	.word	0x00000130


	//   ....[2]....
        /*0064*/ 	.word	0x000001c0


	//----- nvinfo : EIATTR_CRS_STACK_SIZE
	.align		4
.L_63:
        /*0068*/ 	.byte	0x04, 0x1e
        /*006a*/ 	.short	(.L_65 - .L_64)
.L_64:
        /*006c*/ 	.word	0x00000000


	//----- nvinfo : EIATTR_CBANK_PARAM_SIZE
	.align		4
.L_65:
        /*0070*/ 	.byte	0x03, 0x19
        /*0072*/ 	.short	0x0020


	//----- nvinfo : EIATTR_PARAM_CBANK
	.align		4
        /*0074*/ 	.byte	0x04, 0x0a
        /*0076*/ 	.short	(.L_67 - .L_66)
	.align		4
.L_66:
        /*0078*/ 	.word	index@(.nv.constant0._Z7vec_expiPKiS0_Pi)
        /*007c*/ 	.short	0x0380
        /*007e*/ 	.short	0x0020


	//----- nvinfo : EIATTR_SW_WAR
	.align		4
.L_67:
        /*0080*/ 	.byte	0x04, 0x36
        /*0082*/ 	.short	(.L_69 - .L_68)
.L_68:
        /*0084*/ 	.word	0x00000008
.L_69:


//--------------------- .nv.info._Z13vec_floor_diviPKiS0_Pi --------------------------
	.section	.nv.info._Z13vec_floor_diviPKiS0_Pi,"",@"SHT_CUDA_INFO"
	.sectionflags	@""
	.align	4


	//----- nvinfo : EIATTR_CUDA_API_VERSION
	.align		4
        /*0000*/ 	.byte	0x04, 0x37
        /*0002*/ 	.short	(.L_71 - .L_70)
.L_70:
        /*0004*/ 	.word	0x00000082


	//----- nvinfo : EIATTR_KPARAM_INFO
	.align		4
.L_71:
        /*0008*/ 	.byte	0x04, 0x17
        /*000a*/ 	.short	(.L_73 - .L_72)
.L_72:
        /*000c*/ 	.word	0x00000000
        /*0010*/ 	.short	0x0003
        /*0012*/ 	.short	0x0018
        /*0014*/ 	.byte	0x00, 0xf5, 0x21, 0x00


	//----- nvinfo : EIATTR_KPARAM_INFO
	.align		4
.L_73:
        /*0018*/ 	.byte	0x04, 0x17
        /*001a*/ 	.short	(.L_75 - .L_74)
.L_74:
        /*001c*/ 	.word	0x00000000
        /*0020*/ 	.short	0x0002
        /*0022*/ 	.short	0x0010
        /*0024*/ 	.byte	0x00, 0xf5, 0x21, 0x00


	//----- nvinfo : EIATTR_KPARAM_INFO
	.align		4
.L_75:
        /*0028*/ 	.byte	0x04, 0x17
        /*002a*/ 	.short	(.L_77 - .L_76)
.L_76:
        /*002c*/ 	.word	0x00000000
        /*0030*/ 	.short	0x0001
        /*0032*/ 	.short	0x0008
        /*0034*/ 	.byte	0x00, 0xf5, 0x21, 0x00


	//----- nvinfo : EIATTR_KPARAM_INFO
	.align		4
.L_77:
        /*0038*/ 	.byte	0x04, 0x17
        /*003a*/ 	.short	(.L_79 - .L_78)
.L_78:
        /*003c*/ 	.word	0x00000000
        /*0040*/ 	.short	0x0000
        /*0042*/ 	.short	0x0000
        /*0044*/ 	.byte	0x00, 0xf0, 0x11, 0x00


	//----- nvinfo : EIATTR_SPARSE_MMA_MASK
	.align		4
.L_79:
        /*0048*/ 	.byte	0x03, 0x50
        /*004a*/ 	.short	0x0000


	//----- nvinfo : EIATTR_MAXREG_COUNT
	.align		4
        /*004c*/ 	.byte	0x03, 0x1b
        /*004e*/ 	.short	0x00ff


	//----- nvinfo : EIATTR_MERCURY_ISA_VERSION
	.align		4
        /*0050*/ 	.byte	0x03, 0x5f
        /*0052*/ 	.short	0x0101


	//----- nvinfo : EIATTR_VRC_CTA_INIT_COUNT
	.align		4
        /*0054*/ 	.byte	0x02, 0x4a
	.zero		1
	.zero		1


	//----- nvinfo : EIATTR_EXIT_INSTR_OFFSETS
	.align		4
        /*0058*/ 	.byte	0x04, 0x1c
        /*005a*/ 	.short	(.L_81 - .L_80)


	//   ....[0]....
.L_80:
        /*005c*/ 	.word	0x00000070


	//   ....[1]....
        /*0060*/ 	.word	0x000002a0


	//----- nvinfo : EIATTR_CBANK_PARAM_SIZE
	.align		4
.L_81:
        /*0064*/ 	.byte	0x03, 0x19
        /*0066*/ 	.short	0x0020


	//----- nvinfo : EIATTR_PARAM_CBANK
	.align		4
        /*0068*/ 	.byte	0x04, 0x0a
        /*006a*/ 	.short	(.L_83 - .L_82)
	.align		4
.L_82:
        /*006c*/ 	.word	index@(.nv.constant0._Z13vec_floor_diviPKiS0_Pi)
        /*0070*/ 	.short	0x0380
        /*0072*/ 	.short	0x0020


	//----- nvinfo : EIATTR_SW_WAR
	.align		4
.L_83:
        /*0074*/ 	.byte	0x04, 0x36
        /*0076*/ 	.short	(.L_85 - .L_84)
.L_84:
        /*0078*/ 	.word	0x00000008
.L_85:


//--------------------- .nv.info._Z7vec_muliPKiS0_Pi --------------------------
	.section	.nv.info._Z7vec_muliPKiS0_Pi,"",@"SHT_CUDA_INFO"
	.sectionflags	@""
	.align	4


	//----- nvinfo : EIATTR_CUDA_API_VERSION
	.align		4
        /*0000*/ 	.byte	0x04, 0x37
        /*0002*/ 	.short	(.L_87 - .L_86)
.L_86:
        /*0004*/ 	.word	0x00000082


	//----- nvinfo : EIATTR_KPARAM_INFO
	.align		4
.L_87:
        /*0008*/ 	.byte	0x04, 0x17
        /*000a*/ 	.short	(.L_89 - .L_88)
.L_88:
        /*000c*/ 	.word	0x00000000
        /*0010*/ 	.short	0x0003
        /*0012*/ 	.short	0x0018
        /*0014*/ 	.byte	0x00, 0xf5, 0x21, 0x00


	//----- nvinfo : EIATTR_KPARAM_INFO
	.align		4
.L_89:
        /*0018*/ 	.byte	0x04, 0x17
        /*001a*/ 	.short	(.L_91 - .L_90)
.L_90:
        /*001c*/ 	.word	0x00000000
        /*0020*/ 	.short	0x0002
        /*0022*/ 	.short	0x0010
        /*0024*/ 	.byte	0x00, 0xf5, 0x21, 0x00


	//----- nvinfo : EIATTR_KPARAM_INFO
	.align		4
.L_91:
        /*0028*/ 	.byte	0x04, 0x17
        /*002a*/ 	.short	(.L_93 - .L_92)
.L_92:
        /*002c*/ 	.word	0x00000000
        /*0030*/ 	.short	0x0001
        /*0032*/ 	.short	0x0008
        /*0034*/ 	.byte	0x00, 0xf5, 0x21, 0x00


	//----- nvinfo : EIATTR_KPARAM_INFO
	.align		4
.L_93:
        /*0038*/ 	.byte	0x04, 0x17
        /*003a*/ 	.short	(.L_95 - .L_94)
.L_94:
        /*003c*/ 	.word	0x00000000
        /*0040*/ 	.short	0x0000
        /*0042*/ 	.short	0x0000
        /*0044*/ 	.byte	0x00, 0xf0, 0x11, 0x00


	//----- nvinfo : EIATTR_SPARSE_MMA_MASK
	.align		4
.L_95:
        /*0048*/ 	.byte	0x03, 0x50
        /*004a*/ 	.short	0x0000


	//----- nvinfo : EIATTR_MAXREG_COUNT
	.align		4
        /*004c*/ 	.byte	0x03, 0x1b
        /*004e*/ 	.short	0x00ff


	//----- nvinfo : EIATTR_MERCURY_ISA_VERSION
	.align		4
        /*0050*/ 	.byte	0x03, 0x5f
        /*0052*/ 	.short	0x0101


	//----- nvinfo : EIATTR_VRC_CTA_INIT_COUNT
	.align		4
        /*0054*/ 	.byte	0x02, 0x4a
	.zero		1
	.zero		1


	//----- nvinfo : EIATTR_EXIT_INSTR_OFFSETS
	.align		4
        /*0058*/ 	.byte	0x04, 0x1c
        /*005a*/ 	.short	(.L_97 - .L_96)


	//   ....[0]....
.L_96:
        /*005c*/ 	.word	0x00000070


	//   ....[1]....
        /*0060*/ 	.word	0x00000130


	//----- nvinfo : EIATTR_CBANK_PARAM_SIZE
	.align		4
.L_97:
        /*0064*/ 	.byte	0x03, 0x19
        /*0066*/ 	.short	0x0020


	//----- nvinfo : EIATTR_PARAM_CBANK
	.align		4
        /*0068*/ 	.byte	0x04, 0x0a
        /*006a*/ 	.short	(.L_99 - .L_98)
	.align		4
.L_98:
        /*006c*/ 	.word	index@(.nv.constant0._Z7vec_muliPKiS0_Pi)
        /*0070*/ 	.short	0x0380
        /*0072*/ 	.short	0x0020


	//----- nvinfo : EIATTR_SW_WAR
	.align		4
.L_99:
        /*0074*/ 	.byte	0x04, 0x36
        /*0076*/ 	.short	(.L_101 - .L_100)
.L_100:
        /*0078*/ 	.word	0x00000008
.L_101:


//--------------------- .nv.info._Z7vec_subiPKiS0_Pi --------------------------
	.section	.nv.info._Z7vec_subiPKiS0_Pi,"",@"SHT_CUDA_INFO"
	.sectionflags	@""
	.align	4


	//----- nvinfo : EIATTR_CUDA_API_VERSION
	.align		4
        /*0000*/ 	.byte	0x04, 0x37
        /*0002*/ 	.short	(.L_103 - .L_102)
.L_102:
        /*0004*/ 	.word	0x00000082


	//----- nvinfo : EIATTR_KPARAM_INFO
	.align		4
.L_103:
        /*0008*/ 	.byte	0x04, 0x17
        /*000a*/ 	.short	(.L_105 - .L_104)
.L_104:
        /*000c*/ 	.word	0x00000000
        /*0010*/ 	.short	0x0003
        /*0012*/ 	.short	0x0018
        /*0014*/ 	.byte	0x00, 0xf5, 0x21, 0x00


	//----- nvinfo : EIATTR_KPARAM_INFO
	.align		4
.L_105:
        /*0018*/ 	.byte	0x04, 0x17
        /*001a*/ 	.short	(.L_107 - .L_106)
.L_106:
        /*001c*/ 	.word	0x00000000
        /*0020*/ 	.short	0x0002
        /*0022*/ 	.short	0x0010
        /*0024*/ 	.byte	0x00, 0xf5, 0x21, 0x00


	//----- nvinfo : EIATTR_KPARAM_INFO
	.align		4
.L_107:
        /*0028*/ 	.byte	0x04, 0x17
        /*002a*/ 	.short	(.L_109 - .L_108)
.L_108:
        /*002c*/ 	.word	0x00000000
        /*0030*/ 	.short	0x0001
        /*0032*/ 	.short	0x0008
        /*0034*/ 	.byte	0x00, 0xf5, 0x21, 0x00


	//----- nvinfo : EIATTR_KPARAM_INFO
	.align		4
.L_109:
        /*0038*/ 	.byte	0x04, 0x17
        /*003a*/ 	.short	(.L_111 - .L_110)
.L_110:
        /*003c*/ 	.word	0x00000000
        /*0040*/ 	.short	0x0000
        /*0042*/ 	.short	0x0000
        /*0044*/ 	.byte	0x00, 0xf0, 0x11, 0x00


	//----- nvinfo : EIATTR_SPARSE_MMA_MASK
	.align		4
.L_111:
        /*0048*/ 	.byte	0x03, 0x50
        /*004a*/ 	.short	0x0000


	//----- nvinfo : EIATTR_MAXREG_COUNT
	.align		4
        /*004c*/ 	.byte	0x03, 0x1b
        /*004e*/ 	.short	0x00ff


	//----- nvinfo : EIATTR_MERCURY_ISA_VERSION
	.align		4
        /*0050*/ 	.byte	0x03, 0x5f
        /*0052*/ 	.short	0x0101


	//----- nvinfo : EIATTR_VRC_CTA_INIT_COUNT
	.align		4
        /*0054*/ 	.byte	0x02, 0x4a
	.zero		1
	.zero		1


	//----- nvinfo : EIATTR_EXIT_INSTR_OFFSETS
	.align		4
        /*0058*/ 	.byte	0x04, 0x1c
        /*005a*/ 	.short	(.L_113 - .L_112)


	//   ....[0]....
.L_112:
        /*005c*/ 	.word	0x00000070


	//   ....[1]....
        /*0060*/ 	.word	0x00000130


	//----- nvinfo : EIATTR_CBANK_PARAM_SIZE
	.align		4
.L_113:
        /*0064*/ 	.byte	0x03, 0x19
        /*0066*/ 	.short	0x0020


	//----- nvinfo : EIATTR_PARAM_CBANK
	.align		4
        /*0068*/ 	.byte	0x04, 0x0a
        /*006a*/ 	.short	(.L_115 - .L_114)
	.align		4
.L_114:
        /*006c*/ 	.word	index@(.nv.constant0._Z7vec_subiPKiS0_Pi)
        /*0070*/ 	.short	0x0380
        /*0072*/ 	.short	0x0020


	//----- nvinfo : EIATTR_SW_WAR
	.align		4
.L_115:
        /*0074*/ 	.byte	0x04, 0x36
        /*0076*/ 	.short	(.L_117 - .L_116)
.L_116:
        /*0078*/ 	.word	0x00000008
.L_117:


//--------------------- .nv.info._Z7vec_addiPKiS0_Pi --------------------------
	.section	.nv.info._Z7vec_addiPKiS0_Pi,"",@"SHT_CUDA_INFO"
	.sectionflags	@""
	.align	4


	//----- nvinfo : EIATTR_CUDA_API_VERSION
	.align		4
        /*0000*/ 	.byte	0x04, 0x37
        /*0002*/ 	.short	(.L_119 - .L_118)
.L_118:
        /*0004*/ 	.word	0x00000082


	//----- nvinfo : EIATTR_KPARAM_INFO
	.align		4
.L_119:
        /*0008*/ 	.byte	0x04, 0x17
        /*000a*/ 	.short	(.L_121 - .L_120)
.L_120:
        /*000c*/ 	.word	0x00000000
        /*0010*/ 	.short	0x0003
        /*0012*/ 	.short	0x0018
        /*0014*/ 	.byte	0x00, 0xf5, 0x21, 0x00


	//----- nvinfo : EIATTR_KPARAM_INFO
	.align		4
.L_121:
        /*0018*/ 	.byte	0x04, 0x17
        /*001a*/ 	.short	(.L_123 - .L_122)
.L_122:
        /*001c*/ 	.word	0x00000000
        /*0020*/ 	.short	0x0002
        /*0022*/ 	.short	0x0010
        /*0024*/ 	.byte	0x00, 0xf5, 0x21, 0x00


	//----- nvinfo : EIATTR_KPARAM_INFO
	.align		4
.L_123:
        /*0028*/ 	.byte	0x04, 0x17
        /*002a*/ 	.short	(.L_125 - .L_124)
.L_124:
        /*002c*/ 	.word	0x00000000
        /*0030*/ 	.short	0x0001
        /*0032*/ 	.short	0x0008
        /*0034*/ 	.byte	0x00, 0xf5, 0x21, 0x00


	//----- nvinfo : EIATTR_KPARAM_INFO
	.align		4
.L_125:
        /*0038*/ 	.byte	0x04, 0x17
        /*003a*/ 	.short	(.L_127 - .L_126)
.L_126:
        /*003c*/ 	.word	0x00000000
        /*0040*/ 	.short	0x0000
        /*0042*/ 	.short	0x0000
        /*0044*/ 	.byte	0x00, 0xf0, 0x11, 0x00


	//----- nvinfo : EIATTR_SPARSE_MMA_MASK
	.align		4
.L_127:
        /*0048*/ 	.byte	0x03, 0x50
        /*004a*/ 	.short	0x0000


	//----- nvinfo : EIATTR_MAXREG_COUNT
	.align		4
        /*004c*/ 	.byte	0x03, 0x1b
        /*004e*/ 	.short	0x00ff


	//----- nvinfo : EIATTR_MERCURY_ISA_VERSION
	.align		4
        /*0050*/ 	.byte	0x03, 0x5f
        /*0052*/ 	.short	0x0101


	//----- nvinfo : EIATTR_VRC_CTA_INIT_COUNT
	.align		4
        /*0054*/ 	.byte	0x02, 0x4a
	.zero		1
	.zero		1


	//----- nvinfo : EIATTR_EXIT_INSTR_OFFSETS
	.align		4
        /*0058*/ 	.byte	0x04, 0x1c
        /*005a*/ 	.short	(.L_129 - .L_128)


	//   ....[0]....
.L_128:
        /*005c*/ 	.word	0x00000070


	//   ....[1]....
        /*0060*/ 	.word	0x00000130


	//----- nvinfo : EIATTR_CBANK_PARAM_SIZE
	.align		4
.L_129:
        /*0064*/ 	.byte	0x03, 0x19
        /*0066*/ 	.short	0x0020


	//----- nvinfo : EIATTR_PARAM_CBANK
	.align		4
        /*0068*/ 	.byte	0x04, 0x0a
        /*006a*/ 	.short	(.L_131 - .L_130)
	.align		4
.L_130:
        /*006c*/ 	.word	index@(.nv.constant0._Z7vec_addiPKiS0_Pi)
        /*0070*/ 	.short	0x0380
        /*0072*/ 	.short	0x0020


	//----- nvinfo : EIATTR_SW_WAR
	.align		4
.L_131:
        /*0074*/ 	.byte	0x04, 0x36
        /*0076*/ 	.short	(.L_133 - .L_132)
.L_132:
        /*0078*/ 	.word	0x00000008
.L_133:


//--------------------- .nv.callgraph             --------------------------
	.section	.nv.callgraph,"",@"SHT_CUDA_CALLGRAPH"
	.align	4
	.sectionentsize	8
	.align		4
        /*0000*/ 	.word	0x00000000
	.align		4
        /*0004*/ 	.word	0xffffffff
	.align		4
        /*0008*/ 	.word	0x00000000
	.align		4
        /*000c*/ 	.word	0xfffffffe
	.align		4
        /*0010*/ 	.word	0x00000000
	.align		4
        /*0014*/ 	.word	0xfffffffd
	.align		4
        /*0018*/ 	.word	0x00000000
	.align		4
        /*001c*/ 	.word	0xfffffffc


//--------------------- .text._Z14vec_reduce_sumiPiS_ --------------------------
	.section	.text._Z14vec_reduce_sumiPiS_,"ax",@progbits
	.align	128
        .global         _Z14vec_reduce_sumiPiS_
        .type           _Z14vec_reduce_sumiPiS_,@function
        .size           _Z14vec_reduce_sumiPiS_,(.L_x_11 - _Z14vec_reduce_sumiPiS_)
        .other          _Z14vec_reduce_sumiPiS_,@"STO_CUDA_ENTRY STV_DEFAULT"
_Z14vec_reduce_sumiPiS_:
.text._Z14vec_reduce_sumiPiS_:
[----:B------:R-:W-:Y:S01]  /*0000*/  LDC R1, c[0x0][0x37c] ;  /* 0x0000df00ff017b82 */ /* 0x000fe20000000800 */
[----:B------:R-:W0:Y:S01]  /*0010*/  S2R R0, SR_CTAID.X ;  /* 0x0000000000007919 */ /* 0x000e220000002500 */
[----:B------:R-:W1:Y:S01]  /*0020*/  LDCU UR5, c[0x0][0x380] ;  /* 0x00007000ff0577ac */ /* 0x000e620008000800 */
[----:B------:R-:W0:Y:S01]  /*0030*/  S2R R3, SR_TID.X ;  /* 0x0000000000037919 */ /* 0x000e220000002100 */
[----:B------:R-:W0:Y:S01]  /*0040*/  LDCU UR4, c[0x0][0x360] ;  /* 0x00006c00ff0477ac */ /* 0x000e220008000800 */
[----:B------:R-:W2:Y:S01]  /*0050*/  LDCU.64 UR6, c[0x0][0x358] ;  /* 0x00006b00ff0677ac */ /* 0x000ea20008000a00 */
[----:B-1----:R-:W-:Y:S01]  /*0060*/  UISETP.GE.AND UP0, UPT, UR5, 0x2, UPT ;  /* 0x000000020500788c */ /* 0x002fe2000bf06270 */
[----:B0-----:R-:W-:-:S08]  /*0070*/  IMAD R0, R0, UR4, R3 ;  /* 0x0000000400007c24 */ /* 0x001fd0000f8e0203 */
[----:B--2---:R-:W-:Y:S05]  /*0080*/  BRA.U !UP0, `(.L_x_0) ;  /* 0x0000000108587547 */ /* 0x004fea000b800000 */
[----:B------:R-:W0:Y:S01]  /*0090*/  LDC.64 R6, c[0x0][0x388] ;  /* 0x0000e200ff067b82 */ /* 0x000e220000000a00 */
[----:B------:R-:W-:Y:S01]  /*00a0*/  IMAD.MOV.U32 R9, RZ, RZ, R0 ;  /* 0x000000ffff097224 */ /* 0x000fe200078e0000 */
[----:B------:R-:W1:Y:S01]  /*00b0*/  LDCU UR5, c[0x0][0x380] ;  /* 0x00007000ff0577ac */ /* 0x000e620008000800 */
[----:B------:R-:W-:-:S05]  /*00c0*/  UMOV UR4, 0x1 ;  /* 0x0000000100047882 */ /* 0x000fca0000000000 */
.L_x_3:
[----:B------:R-:W-:Y:S01]  /*00d0*/  IMAD.SHL.U32 R9, R9, 0x2, RZ ;  /* 0x0000000209097824 */ /* 0x000fe200078e00ff */
[----:B------:R-:W-:Y:S04]  /*00e0*/  BSSY.RECONVERGENT B0, `(.L_x_1) ;  /* 0x000000c000007945 */ /* 0x000fe80003800200 */
[----:B-1----:R-:W-:-:S13]  /*00f0*/  ISETP.GE.U32.AND P0, PT, R9, UR5, PT ;  /* 0x0000000509007c0c */ /* 0x002fda000bf06070 */
[----:B------:R-:W-:Y:S05]  /*0100*/  @P0 BRA `(.L_x_2) ;  /* 0x0000000000240947 */ /* 0x000fea0003800000 */
[----:B------:R-:W-:-:S04]  /*0110*/  IADD3 R3, PT, PT, R9, UR4, RZ ;  /* 0x0000000409037c10 */ /* 0x000fc8000fffe0ff */
[----:B------:R-:W-:-:S13]  /*0120*/  ISETP.GE.U32.AND P0, PT, R3, UR5, PT ;  /* 0x0000000503007c0c */ /* 0x000fda000bf06070 */
[----:B------:R-:W-:Y:S05]  /*0130*/  @P0 BRA `(.L_x_2) ;  /* 0x0000000000180947 */ /* 0x000fea0003800000 */
[----:B0-----:R-:W-:-:S04]  /*0140*/  IMAD.WIDE.U32 R2, R3, 0x4, R6 ;  /* 0x0000000403027825 */ /* 0x001fc800078e0006 */
[----:B------:R-:W-:Y:S02]  /*0150*/  IMAD.WIDE.U32 R4, R9, 0x4, R6 ;  /* 0x0000000409047825 */ /* 0x000fe400078e0006 */
[----:B------:R-:W2:Y:S04]  /*0160*/  LDG.E R2, desc[UR6][R2.64] ;  /* 0x0000000602027981 */ /* 0x000ea8000c1e1900 */
[----:B------:R-:W2:Y:S02]  /*0170*/  LDG.E R11, desc[UR6][R4.64] ;  /* 0x00000006040b7981 */ /* 0x000ea4000c1e1900 */
[----:B--2---:R-:W-:-:S05]  /*0180*/  IADD3 R11, PT, PT, R2, R11, RZ ;  /* 0x0000000b020b7210 */ /* 0x004fca0007ffe0ff */
[----:B------:R1:W-:Y:S02]  /*0190*/  STG.E desc[UR6][R4.64], R11 ;  /* 0x0000000b04007986 */ /* 0x0003e4000c101906 */
.L_x_2:
[----:B------:R-:W-:Y:S05]  /*01a0*/  BSYNC.RECONVERGENT B0 ;  /* 0x0000000000007941 */ /* 0x000fea0003800200 */
.L_x_1:
[----:B------:R-:W-:Y:S01]  /*01b0*/  BAR.SYNC.DEFER_BLOCKING 0x0 ;  /* 0x0000000000007b1d */ /* 0x000fe20000010000 */
[----:B------:R-:W-:-:S04]  /*01c0*/  USHF.L.U32 UR4, UR4, 0x1, URZ ;  /* 0x0000000104047899 */ /* 0x000fc800080006ff */
[----:B------:R-:W-:-:S09]  /*01d0*/  UISETP.GE.AND UP0, UPT, UR4, UR5, UPT ;  /* 0x000000050400728c */ /* 0x000fd2000bf06270 */
[----:B------:R-:W-:Y:S05]  /*01e0*/  BRA.U !UP0, `(.L_x_3) ;  /* 0xfffffffd08b87547 */ /* 0x000fea000b83ffff */
.L_x_0:
[----:B------:R-:W-:Y:S01]  /*01f0*/  BAR.SYNC.DEFER_BLOCKING 0x0 ;  /* 0x0000000000007b1d */ /* 0x000fe20000010000 */
[----:B------:R-:W-:-:S13]  /*0200*/  ISETP.NE.AND P0, PT, R0, RZ, PT ;  /* 0x000000ff0000720c */ /* 0x000fda0003f05270 */
[----:B------:R-:W-:Y:S05]  /*0210*/  @P0 EXIT ;  /* 0x000000000000094d */ /* 0x000fea0003800000 */
[----:B------:R-:W2:Y:S02]  /*0220*/  LDC.64 R2, c[0x0][0x388] ;  /* 0x0000e200ff027b82 */ /* 0x000ea40000000a00 */
[----:B--2---:R-:W2:Y:S06]  /*0230*/  LDG.E R3, desc[UR6][R2.64] ;  /* 0x0000000602037981 */ /* 0x004eac000c1e1900 */
[----:B-1----:R-:W2:Y:S02]  /*0240*/  LDC.64 R4, c[0x0][0x390] ;  /* 0x0000e400ff047b82 */ /* 0x002ea40000000a00 */
[----:B--2---:R-:W-:Y:S01]  /*0250*/  STG.E desc[UR6][R4.64], R3 ;  /* 0x0000000304007986 */ /* 0x004fe2000c101906 */
[----:B------:R-:W-:Y:S05]  /*0260*/  EXIT ;  /* 0x000000000000794d */ /* 0x000fea0003800000 */
.L_x_4:
[----:B------:R-:W-:-:S00]  /*0270*/  BRA `(.L_x_4) ;  /* 0xfffffffc00fc7947 */ /* 0x000fc0000383ffff */
[----:B------:R-:W-:-:S00]  /*0280*/  NOP ;  /* 0x0000000000007918 */ /* 0x000fc00000000000 */
[----:B------:R-:W-:-:S00]  /*0290*/  NOP ;  /* 0x0000000000007918 */ /* 0x000fc00000000000 */
[----:B------:R-:W-:-:S00]  /*02a0*/  NOP ;  /* 0x0000000000007918 */ /* 0x000fc00000000000 */
[----:B------:R-:W-:-:S00]  /*02b0*/  NOP ;  /* 0x0000000000007918 */ /* 0x000fc00000000000 */
[----:B------:R-:W-:-:S00]  /*02c0*/  NOP ;  /* 0x0000000000007918 */ /* 0x000fc00000000000 */
[----:B------:R-:W-:-:S00]  /*02d0*/  NOP ;  /* 0x0000000000007918 */ /* 0x000fc00000000000 */
[----:B------:R-:W-:-:S00]  /*02e0*/  NOP ;  /* 0x0000000000007918 */ /* 0x000fc00000000000 */
[----:B------:R-:W-:-:S00]  /*02f0*/  NOP ;  /* 0x0000000000007918 */ /* 0x000fc00000000000 */
.L_x_11:


//--------------------- .text._Z7vec_expiPKiS0_Pi --------------------------
	.section	.text._Z7vec_expiPKiS0_Pi,"ax",@progbits
	.align	128
        .global         _Z7vec_expiPKiS0_Pi
        .type           _Z7vec_expiPKiS0_Pi,@function
        .size           _Z7vec_expiPKiS0_Pi,(.L_x_12 - _Z7vec_expiPKiS0_Pi)
        .other          _Z7vec_expiPKiS0_Pi,@"STO_CUDA_ENTRY STV_DEFAULT"
_Z7vec_expiPKiS0_Pi:
.text._Z7vec_expiPKiS0_Pi:
[----:B------:R-:W-:Y:S01]  /*0000*/  LDC R1, c[0x0][0x37c] ;  /* 0x0000df00ff017b82 */ /* 0x000fe20000000800 */
[----:B------:R-:W0:Y:S01]  /*0010*/  S2R R9, SR_CTAID.X ;  /* 0x0000000000097919 */ /* 0x000e220000002500 */
[----:B------:R-:W0:Y:S01]  /*0020*/  LDCU UR4, c[0x0][0x360] ;  /* 0x00006c00ff0477ac */ /* 0x000e220008000800 */
[----:B------:R-:W0:Y:S01]  /*0030*/  S2R R0, SR_TID.X ;  /* 0x0000000000007919 */ /* 0x000e220000002100 */
[----:B------:R-:W1:Y:S01]  /*0040*/  LDCU UR5, c[0x0][0x380] ;  /* 0x00007000ff0577ac */ /* 0x000e620008000800 */
[----:B0-----:R-:W-:-:S05]  /*0050*/  IMAD R9, R9, UR4, R0 ;  /* 0x0000000409097c24 */ /* 0x001fca000f8e0200 */
[----:B-1----:R-:W-:-:S13]  /*0060*/  ISETP.GE.U32.AND P0, PT, R9, UR5, PT ;  /* 0x0000000509007c0c */ /* 0x002fda000bf06070 */
[----:B------:R-:W-:Y:S05]  /*0070*/  @P0 EXIT ;  /* 0x000000000000094d */ /* 0x000fea0003800000 */
[----:B------:R-:W0:Y:S01]  /*0080*/  LDC.64 R2, c[0x0][0x388] ;  /* 0x0000e200ff027b82 */ /* 0x000e220000000a00 */
[----:B------:R-:W1:Y:S07]  /*0090*/  LDCU.64 UR4, c[0x0][0x358] ;  /* 0x00006b00ff0477ac */ /* 0x000e6e0008000a00 */
[----:B------:R-:W2:Y:S08]  /*00a0*/  LDC.64 R4, c[0x0][0x398] ;  /* 0x0000e600ff047b82 */ /* 0x000eb00000000a00 */
[----:B------:R-:W3:Y:S01]  /*00b0*/  LDC.64 R6, c[0x0][0x390] ;  /* 0x0000e400ff067b82 */ /* 0x000ee20000000a00 */
[----:B0-----:R-:W-:-:S05]  /*00c0*/  IMAD.WIDE.U32 R2, R9, 0x4, R2 ;  /* 0x0000000409027825 */ /* 0x001fca00078e0002 */
[----:B-1----:R-:W4:Y:S01]  /*00d0*/  LDG.E R11, desc[UR4][R2.64] ;  /* 0x00000004020b7981 */ /* 0x002f22000c1e1900 */
[----:B--2---:R-:W-:-:S04]  /*00e0*/  IMAD.WIDE.U32 R4, R9, 0x4, R4 ;  /* 0x0000000409047825 */ /* 0x004fc800078e0004 */
[----:B---3--:R-:W-:Y:S01]  /*00f0*/  IMAD.WIDE.U32 R6, R9, 0x4, R6 ;  /* 0x0000000409067825 */ /* 0x008fe200078e0006 */
[----:B----4-:R0:W-:Y:S04]  /*0100*/  STG.E desc[UR4][R4.64], R11 ;  /* 0x0000000b04007986 */ /* 0x0101e8000c101904 */
[----:B------:R-:W2:Y:S02]  /*0110*/  LDG.E R0, desc[UR4][R6.64] ;  /* 0x0000000406007981 */ /* 0x000ea4000c1e1900 */
[----:B--2---:R-:W-:-:S13]  /*0120*/  ISETP.GE.AND P0, PT, R0, 0x2, PT ;  /* 0x000000020000780c */ /* 0x004fda0003f06270 */
[----:B0-----:R-:W-:Y:S05]  /*0130*/  @!P0 EXIT ;  /* 0x000000000000894d */ /* 0x001fea0003800000 */
[----:B------:R-:W-:-:S07]  /*0140*/  HFMA2 R0, -RZ, RZ, 0, 5.9604644775390625e-08 ;  /* 0x00000001ff007431 */ /* 0x000fce00000001ff */
.L_x_5:
[----:B------:R-:W2:Y:S02]  /*0150*/  LDG.E R8, desc[UR4][R2.64] ;  /* 0x0000000402087981 */ /* 0x000ea4000c1e1900 */
[----:B--2---:R-:W-:-:S05]  /*0160*/  IMAD R11, R8, R11, RZ ;  /* 0x0000000b080b7224 */ /* 0x004fca00078e02ff */
[----:B------:R0:W-:Y:S04]  /*0170*/  STG.E desc[UR4][R4.64], R11 ;  /* 0x0000000b04007986 */ /* 0x0001e8000c101904 */
[----:B------:R-:W2:Y:S01]  /*0180*/  LDG.E R9, desc[UR4][R6.64] ;  /* 0x0000000406097981 */ /* 0x000ea2000c1e1900 */
[----:B------:R-:W-:-:S04]  /*0190*/  IADD3 R0, PT, PT, R0, 0x1, RZ ;  /* 0x0000000100007810 */ /* 0x000fc80007ffe0ff */
[----:B--2---:R-:W-:-:S13]  /*01a0*/  ISETP.GE.AND P0, PT, R0, R9, PT ;  /* 0x000000090000720c */ /* 0x004fda0003f06270 */
[----:B0-----:R-:W-:Y:S05]  /*01b0*/  @!P0 BRA `(.L_x_5) ;  /* 0xfffffffc00e48947 */ /* 0x001fea000383ffff */
[----:B------:R-:W-:Y:S05]  /*01c0*/  EXIT ;  /* 0x000000000000794d */ /* 0x000fea0003800000 */
.L_x_6:
        /* <DEDUP_REMOVED lines=11> */
.L_x_12:


//--------------------- .text._Z13vec_floor_diviPKiS0_Pi --------------------------
	.section	.text._Z13vec_floor_diviPKiS0_Pi,"ax",@progbits
	.align	128
        .global         _Z13vec_floor_diviPKiS0_Pi
        .type           _Z13vec_floor_diviPKiS0_Pi,@function
        .size           _Z13vec_floor_diviPKiS0_Pi,(.L_x_13 - _Z13vec_floor_diviPKiS0_Pi)
        .other          _Z13vec_floor_diviPKiS0_Pi,@"STO_CUDA_ENTRY STV_DEFAULT"
_Z13vec_floor_diviPKiS0_Pi:
.text._Z13vec_floor_diviPKiS0_Pi:
        /* <DEDUP_REMOVED lines=10> */
[----:B------:R-:W2:Y:S01]  /*00a0*/  LDC.64 R4, c[0x0][0x388] ;  /* 0x0000e200ff047b82 */ /* 0x000ea20000000a00 */
[----:B0-----:R-:W-:-:S06]  /*00b0*/  IMAD.WIDE.U32 R2, R0, 0x4, R2 ;  /* 0x0000000400027825 */ /* 0x001fcc00078e0002 */
[----:B-1----:R-:W3:Y:S01]  /*00c0*/  LDG.E R2, desc[UR4][R2.64] ;  /* 0x0000000402027981 */ /* 0x002ee2000c1e1900 */
[----:B--2---:R-:W-:-:S05]  /*00d0*/  IMAD.WIDE.U32 R4, R0, 0x4, R4 ;  /* 0x0000000400047825 */ /* 0x004fca00078e0004 */
[----:B------:R0:W2:Y:S01]  /*00e0*/  LDG.E R9, desc[UR4][R4.64] ;  /* 0x0000000404097981 */ /* 0x0000a2000c1e1900 */
[-C--:B---3--:R-:W-:Y:S02]  /*00f0*/  IABS R10, R2.reuse ;  /* 0x00000002000a7213 */ /* 0x088fe40000000000 */
[-C--:B0-----:R-:W-:Y:S02]  /*0100*/  IABS R5, R2.reuse ;  /* 0x0000000200057213 */ /* 0x081fe40000000000 */
[----:B------:R-:W0:Y:S01]  /*0110*/  I2F.RP R8, R10 ;  /* 0x0000000a00087306 */ /* 0x000e220000209400 */
[----:B--2---:R-:W-:Y:S02]  /*0120*/  IABS R4, R9 ;  /* 0x0000000900047213 */ /* 0x004fe40000000000 */
[----:B------:R-:W-:-:S04]  /*0130*/  LOP3.LUT R9, R9, R2, RZ, 0x3c, !PT ;  /* 0x0000000209097212 */ /* 0x000fc800078e3cff */
[----:B------:R-:W-:Y:S01]  /*0140*/  ISETP.GE.AND P1, PT, R9, RZ, PT ;  /* 0x000000ff0900720c */ /* 0x000fe20003f26270 */
[----:B0-----:R-:W0:Y:S02]  /*0150*/  MUFU.RCP R8, R8 ;  /* 0x0000000800087308 */ /* 0x001e240000001000 */
[----:B0-----:R-:W-:-:S06]  /*0160*/  VIADD R6, R8, 0xffffffe ;  /* 0x0ffffffe08067836 */ /* 0x001fcc0000000000 */
[----:B------:R0:W1:Y:S02]  /*0170*/  F2I.FTZ.U32.TRUNC.NTZ R7, R6 ;  /* 0x0000000600077305 */ /* 0x000064000021f000 */
[----:B0-----:R-:W-:Y:S02]  /*0180*/  HFMA2 R6, -RZ, RZ, 0, 0 ;  /* 0x00000000ff067431 */ /* 0x001fe400000001ff */
[----:B-1----:R-:W-:-:S04]  /*0190*/  IMAD.MOV R3, RZ, RZ, -R7 ;  /* 0x000000ffff037224 */ /* 0x002fc800078e0a07 */
[----:B------:R-:W-:-:S04]  /*01a0*/  IMAD R3, R3, R10, RZ ;  /* 0x0000000a03037224 */ /* 0x000fc800078e02ff */
[----:B------:R-:W-:-:S04]  /*01b0*/  IMAD.HI.U32 R7, R7, R3, R6 ;  /* 0x0000000307077227 */ /* 0x000fc800078e0006 */
[----:B------:R-:W-:Y:S02]  /*01c0*/  IMAD.MOV R3, RZ, RZ, -R5 ;  /* 0x000000ffff037224 */ /* 0x000fe400078e0a05 */
[----:B------:R-:W-:-:S04]  /*01d0*/  IMAD.HI.U32 R7, R7, R4, RZ ;  /* 0x0000000407077227 */ /* 0x000fc800078e00ff */
[----:B------:R-:W-:Y:S02]  /*01e0*/  IMAD R3, R7, R3, R4 ;  /* 0x0000000307037224 */ /* 0x000fe400078e0204 */
[----:B------:R-:W0:Y:S03]  /*01f0*/  LDC.64 R4, c[0x0][0x398] ;  /* 0x0000e600ff047b82 */ /* 0x000e260000000a00 */
[----:B------:R-:W-:-:S13]  /*0200*/  ISETP.GT.U32.AND P2, PT, R10, R3, PT ;  /* 0x000000030a00720c */ /* 0x000fda0003f44070 */
[-C--:B------:R-:W-:Y:S01]  /*0210*/  @!P2 IADD3 R3, PT, PT, R3, -R10.reuse, RZ ;  /* 0x8000000a0303a210 */ /* 0x080fe20007ffe0ff */
[----:B------:R-:W-:Y:S01]  /*0220*/  @!P2 VIADD R7, R7, 0x1 ;  /* 0x000000010707a836 */ /* 0x000fe20000000000 */
[----:B------:R-:W-:Y:S02]  /*0230*/  ISETP.NE.AND P2, PT, R2, RZ, PT ;  /* 0x000000ff0200720c */ /* 0x000fe40003f45270 */
[----:B------:R-:W-:Y:S01]  /*0240*/  ISETP.GE.U32.AND P0, PT, R3, R10, PT ;  /* 0x0000000a0300720c */ /* 0x000fe20003f06070 */
[----:B0-----:R-:W-:-:S12]  /*0250*/  IMAD.WIDE.U32 R4, R0, 0x4, R4 ;  /* 0x0000000400047825 */ /* 0x001fd800078e0004 */
[----:B------:R-:W-:-:S05]  /*0260*/  @P0 IADD3 R7, PT, PT, R7, 0x1, RZ ;  /* 0x0000000107070810 */ /* 0x000fca0007ffe0ff */
[----:B------:R-:W-:Y:S01]  /*0270*/  @!P1 IMAD.MOV R7, RZ, RZ, -R7 ;  /* 0x000000ffff079224 */ /* 0x000fe200078e0a07 */
[----:B------:R-:W-:-:S05]  /*0280*/  @!P2 LOP3.LUT R7, RZ, R2, RZ, 0x33, !PT ;  /* 0x00000002ff07a212 */ /* 0x000fca00078e33ff */
[----:B------:R-:W-:Y:S01]  /*0290*/  STG.E desc[UR4][R4.64], R7 ;  /* 0x0000000704007986 */ /* 0x000fe2000c101904 */
[----:B------:R-:W-:Y:S05]  /*02a0*/  EXIT ;  /* 0x000000000000794d */ /* 0x000fea0003800000 */
.L_x_7:
        /* <DEDUP_REMOVED lines=13> */
.L_x_13:


//--------------------- .text._Z7vec_muliPKiS0_Pi --------------------------
	.section	.text._Z7vec_muliPKiS0_Pi,"ax",@progbits
	.align	128
        .global         _Z7vec_muliPKiS0_Pi
        .type           _Z7vec_muliPKiS0_Pi,@function
        .size           _Z7vec_muliPKiS0_Pi,(.L_x_14 - _Z7vec_muliPKiS0_Pi)
        .other          _Z7vec_muliPKiS0_Pi,@"STO_CUDA_ENTRY STV_DEFAULT"
_Z7vec_muliPKiS0_Pi:
.text._Z7vec_muliPKiS0_Pi:
        /* <DEDUP_REMOVED lines=12> */
[----:B0-----:R-:W-:-:S06]  /*00c0*/  IMAD.WIDE.U32 R2, R9, 0x4, R2 ;  /* 0x0000000409027825 */ /* 0x001fcc00078e0002 */
[----:B-1----:R-:W4:Y:S01]  /*00d0*/  LDG.E R2, desc[UR4][R2.64] ;  /* 0x0000000402027981 */ /* 0x002f22000c1e1900 */
[----:B--2---:R-:W-:-:S06]  /*00e0*/  IMAD.WIDE.U32 R4, R9, 0x4, R4 ;  /* 0x0000000409047825 */ /* 0x004fcc00078e0004 */
[----:B------:R-:W4:Y:S01]  /*00f0*/  LDG.E R5, desc[UR4][R4.64] ;  /* 0x0000000404057981 */ /* 0x000f22000c1e1900 */
[----:B---3--:R-:W-:-:S04]  /*0100*/  IMAD.WIDE.U32 R6, R9, 0x4, R6 ;  /* 0x0000000409067825 */ /* 0x008fc800078e0006 */
[----:B----4-:R-:W-:-:S05]  /*0110*/  IMAD R9, R2, R5, RZ ;  /* 0x0000000502097224 */ /* 0x010fca00078e02ff */
[----:B------:R-:W-:Y:S01]  /*0120*/  STG.E desc[UR4][R6.64], R9 ;  /* 0x0000000906007986 */ /* 0x000fe2000c101904 */
[----:B------:R-:W-:Y:S05]  /*0130*/  EXIT ;  /* 0x000000000000794d */ /* 0x000fea0003800000 */
.L_x_8:
        /* <DEDUP_REMOVED lines=12> */
.L_x_14:


//--------------------- .text._Z7vec_subiPKiS0_Pi --------------------------
	.section	.text._Z7vec_subiPKiS0_Pi,"ax",@progbits
	.align	128
        .global         _Z7vec_subiPKiS0_Pi
        .type           _Z7vec_subiPKiS0_Pi,@function
        .size           _Z7vec_subiPKiS0_Pi,(.L_x_15 - _Z7vec_subiPKiS0_Pi)
        .other          _Z7vec_subiPKiS0_Pi,@"STO_CUDA_ENTRY STV_DEFAULT"
_Z7vec_subiPKiS0_Pi:
.text._Z7vec_subiPKiS0_Pi:
        /* <DEDUP_REMOVED lines=16> */
[----:B---3--:R-:W-:Y:S01]  /*0100*/  IMAD.WIDE.U32 R6, R9, 0x4, R6 ;  /* 0x0000000409067825 */ /* 0x008fe200078e0006 */
[----:B----4-:R-:W-:-:S05]  /*0110*/  IADD3 R9, PT, PT, R2, -R5, RZ ;  /* 0x8000000502097210 */ /* 0x010fca0007ffe0ff */
[----:B------:R-:W-:Y:S01]  /*0120*/  STG.E desc[UR4][R6.64], R9 ;  /* 0x0000000906007986 */ /* 0x000fe2000c101904 */
[----:B------:R-:W-:Y:S05]  /*0130*/  EXIT ;  /* 0x000000000000794d */ /* 0x000fea0003800000 */
.L_x_9:
        /* <DEDUP_REMOVED lines=12> */
.L_x_15:


//--------------------- .text._Z7vec_addiPKiS0_Pi --------------------------
	.section	.text._Z7vec_addiPKiS0_Pi,"ax",@progbits
	.align	128
        .global         _Z7vec_addiPKiS0_Pi
        .type           _Z7vec_addiPKiS0_Pi,@function
        .size           _Z7vec_addiPKiS0_Pi,(.L_x_16 - _Z7vec_addiPKiS0_Pi)
        .other          _Z7vec_addiPKiS0_Pi,@"STO_CUDA_ENTRY STV_DEFAULT"
_Z7vec_addiPKiS0_Pi:
.text._Z7vec_addiPKiS0_Pi:
        /* <DEDUP_REMOVED lines=17> */
[----:B----4-:R-:W-:-:S05]  /*0110*/  IADD3 R9, PT, PT, R2, R5, RZ ;  /* 0x0000000502097210 */ /* 0x010fca0007ffe0ff */
[----:B------:R-:W-:Y:S01]  /*0120*/  STG.E desc[UR4][R6.64], R9 ;  /* 0x0000000906007986 */ /* 0x000fe2000c101904 */
[----:B------:R-:W-:Y:S05]  /*0130*/  EXIT ;  /* 0x000000000000794d */ /* 0x000fea0003800000 */
.L_x_10:
        /* <DEDUP_REMOVED lines=12> */
.L_x_16:


//--------------------- .nv.shared.reserved.0     --------------------------
	.section	.nv.shared.reserved.0,"aw",@nobits
	.weak		__nv_reservedSMEM_offset_0_alias
	.size		__nv_reservedSMEM_offset_0_alias, 0, 64
	.other		__nv_reservedSMEM_offset_0_alias,@"STO_CUDA_RESERVED_SHARED STV_DEFAULT"
__nv_reservedSMEM_offset_0_alias:
	.zero		0
	.zero		64


//--------------------- .nv.constant0._Z14vec_reduce_sumiPiS_ --------------------------
	.section	.nv.constant0._Z14vec_reduce_sumiPiS_,"a",@progbits
	.sectionflags	@""
	.align	4
.nv.constant0._Z14vec_reduce_sumiPiS_:
	.zero		920


//--------------------- .nv.constant0._Z7vec_expiPKiS0_Pi --------------------------
	.section	.nv.constant0._Z7vec_expiPKiS0_Pi,"a",@progbits
	.sectionflags	@""
	.align	4
.nv.constant0._Z7vec_expiPKiS0_Pi:
	.zero		928


//--------------------- .nv.constant0._Z13vec_floor_diviPKiS0_Pi --------------------------
	.section	.nv.constant0._Z13vec_floor_diviPKiS0_Pi,"a",@progbits
	.sectionflags	@""
	.align	4
.nv.constant0._Z13vec_floor_diviPKiS0_Pi:
	.zero		928


//--------------------- .nv.constant0._Z7vec_muliPKiS0_Pi --------------------------
	.section	.nv.constant0._Z7vec_muliPKiS0_Pi,"a",@progbits
	.sectionflags	@""
	.align	4
.nv.constant0._Z7vec_muliPKiS0_Pi:
	.zero		928


//--------------------- .nv.constant0._Z7vec_subiPKiS0_Pi --------------------------
	.section	.nv.constant0._Z7vec_subiPKiS0_Pi,"a",@progbits
	.sectionflags	@""
	.align	4
.nv.constant0._Z7vec_subiPKiS0_Pi:
	.zero		928


//--------------------- .nv.constant0._Z7vec_addiPKiS0_Pi --------------------------
	.section	.nv.constant0._Z7vec_addiPKiS0_Pi,"a",@progbits
	.sectionflags	@""
	.align	4
.nv.constant0._Z7vec_addiPKiS0_Pi:
	.zero		928


//--------------------- SYMBOLS --------------------------

	.type		.nv.reservedSmem.offset0,@object
	.size		.nv.reservedSmem.offset0,0x4
